//
// Generated by NVIDIA NVVM Compiler
//
// Compiler Build ID: CL-36424714
// Cuda compilation tools, release 13.0, V13.0.88
// Based on NVVM 20.0.0
//

.version 9.0
.target sm_100
.address_size 64

	// .globl	_Z4testPK6VectorPPS_iPj

.visible .entry _Z4testPK6VectorPPS_iPj(
	.param .u64 .ptr .align 1 _Z4testPK6VectorPPS_iPj_param_0,
	.param .u64 .ptr .align 1 _Z4testPK6VectorPPS_iPj_param_1,
	.param .u32 _Z4testPK6VectorPPS_iPj_param_2,
	.param .u64 .ptr .align 1 _Z4testPK6VectorPPS_iPj_param_3
)
{
	.reg .pred 	%p<2>;
	.reg .b32 	%r<12>;
	.reg .b32 	%f<2>;
	.reg .b64 	%rd<14>;

	ld.param.u64 	%rd1, [_Z4testPK6VectorPPS_iPj_param_0];
	ld.param.u64 	%rd2, [_Z4testPK6VectorPPS_iPj_param_1];
	ld.param.u32 	%r2, [_Z4testPK6VectorPPS_iPj_param_2];
	mov.u32 	%r3, %ctaid.x;
	mov.u32 	%r4, %ntid.x;
	mov.u32 	%r5, %tid.x;
	mad.lo.s32 	%r1, %r3, %r4, %r5;
	setp.ge.s32 	%p1, %r1, %r2;
	@%p1 bra 	$L__BB0_2;
	cvta.to.global.u64 	%rd3, %rd1;
	cvta.to.global.u64 	%rd4, %rd2;
	shr.s32 	%r6, %r1, 31;
	shr.u32 	%r7, %r6, 26;
	add.s32 	%r8, %r1, %r7;
	and.b32  	%r9, %r8, -64;
	sub.s32 	%r10, %r1, %r9;
	shr.s32 	%r11, %r8, 6;
	mul.wide.s32 	%rd5, %r11, 256;
	add.s64 	%rd6, %rd3, %rd5;
	mul.wide.s32 	%rd7, %r10, 4;
	add.s64 	%rd8, %rd6, %rd7;
	ld.global.nc.f32 	%f1, [%rd8];
	mul.wide.s32 	%rd9, %r11, 8;
	add.s64 	%rd10, %rd4, %rd9;
	ld.global.nc.u64 	%rd11, [%rd10];
	cvta.to.global.u64 	%rd12, %rd11;
	add.s64 	%rd13, %rd12, %rd7;
	st.global.f32 	[%rd13], %f1;
$L__BB0_2:
	ret;

}
	// .globl	_Z11d2h_nothingPK6VectorPPS_i
.visible .entry _Z11d2h_nothingPK6VectorPPS_i(
	.param .u64 .ptr .align 1 _Z11d2h_nothingPK6VectorPPS_i_param_0,
	.param .u64 .ptr .align 1 _Z11d2h_nothingPK6VectorPPS_i_param_1,
	.param .u32 _Z11d2h_nothingPK6VectorPPS_i_param_2
)
{


	ret;

}
	// .globl	_Z20d2h_immediate_numberPK6VectorPPS_i
.visible .entry _Z20d2h_immediate_numberPK6VectorPPS_i(
	.param .u64 .ptr .align 1 _Z20d2h_immediate_numberPK6VectorPPS_i_param_0,
	.param .u64 .ptr .align 1 _Z20d2h_immediate_numberPK6VectorPPS_i_param_1,
	.param .u32 _Z20d2h_immediate_numberPK6VectorPPS_i_param_2
)
{
	.reg .pred 	%p<2>;
	.reg .b32 	%r<13>;
	.reg .b64 	%rd<9>;

	ld.param.u64 	%rd1, [_Z20d2h_immediate_numberPK6VectorPPS_i_param_1];
	ld.param.u32 	%r2, [_Z20d2h_immediate_numberPK6VectorPPS_i_param_2];
	mov.u32 	%r3, %ctaid.x;
	mov.u32 	%r4, %ntid.x;
	mov.u32 	%r5, %tid.x;
	mad.lo.s32 	%r1, %r3, %r4, %r5;
	setp.ge.s32 	%p1, %r1, %r2;
	@%p1 bra 	$L__BB2_2;
	cvta.to.global.u64 	%rd2, %rd1;
	shr.s32 	%r6, %r1, 31;
	shr.u32 	%r7, %r6, 26;
	add.s32 	%r8, %r1, %r7;
	and.b32  	%r9, %r8, -64;
	sub.s32 	%r10, %r1, %r9;
	shr.s32 	%r11, %r8, 6;
	mul.wide.s32 	%rd3, %r11, 8;
	add.s64 	%rd4, %rd2, %rd3;
	ld.global.nc.u64 	%rd5, [%rd4];
	cvta.to.global.u64 	%rd6, %rd5;
	mul.wide.s32 	%rd7, %r10, 4;
	add.s64 	%rd8, %rd6, %rd7;
	mov.b32 	%r12, 1036831949;
	st.global.u32 	[%rd8], %r12;
$L__BB2_2:
	ret;

}
	// .globl	_Z12d2h_hbm_dataPK6VectorPPS_i
.visible .entry _Z12d2h_hbm_dataPK6VectorPPS_i(
	.param .u64 .ptr .align 1 _Z12d2h_hbm_dataPK6VectorPPS_i_param_0,
	.param .u64 .ptr .align 1 _Z12d2h_hbm_dataPK6VectorPPS_i_param_1,
	.param .u32 _Z12d2h_hbm_dataPK6VectorPPS_i_param_2
)
{
	.reg .pred 	%p<2>;
	.reg .b32 	%r<12>;
	.reg .b32 	%f<2>;
	.reg .b64 	%rd<14>;

	ld.param.u64 	%rd1, [_Z12d2h_hbm_dataPK6VectorPPS_i_param_0];
	ld.param.u64 	%rd2, [_Z12d2h_hbm_dataPK6VectorPPS_i_param_1];
	ld.param.u32 	%r2, [_Z12d2h_hbm_dataPK6VectorPPS_i_param_2];
	mov.u32 	%r3, %ctaid.x;
	mov.u32 	%r4, %ntid.x;
	mov.u32 	%r5, %tid.x;
	mad.lo.s32 	%r1, %r3, %r4, %r5;
	setp.ge.s32 	%p1, %r1, %r2;
	@%p1 bra 	$L__BB3_2;
	cvta.to.global.u64 	%rd3, %rd1;
	cvta.to.global.u64 	%rd4, %rd2;
	shr.s32 	%r6, %r1, 31;
	shr.u32 	%r7, %r6, 26;
	add.s32 	%r8, %r1, %r7;
	and.b32  	%r9, %r8, -64;
	sub.s32 	%r10, %r1, %r9;
	shr.s32 	%r11, %r8, 6;
	mul.wide.s32 	%rd5, %r11, 256;
	add.s64 	%rd6, %rd3, %rd5;
	mul.wide.s32 	%rd7, %r10, 4;
	add.s64 	%rd8, %rd6, %rd7;
	ld.global.nc.f32 	%f1, [%rd8];
	mul.wide.s32 	%rd9, %r11, 8;
	add.s64 	%rd10, %rd4, %rd9;
	ld.global.nc.u64 	%rd11, [%rd10];
	cvta.to.global.u64 	%rd12, %rd11;
	add.s64 	%rd13, %rd12, %rd7;
	st.global.f32 	[%rd13], %f1;
$L__BB3_2:
	ret;

}
	// .globl	_Z23d2h_hbm_data_continuousPK6VectorPS_i
.visible .entry _Z23d2h_hbm_data_continuousPK6VectorPS_i(
	.param .u64 .ptr .align 1 _Z23d2h_hbm_data_continuousPK6VectorPS_i_param_0,
	.param .u64 .ptr .align 1 _Z23d2h_hbm_data_continuousPK6VectorPS_i_param_1,
	.param .u32 _Z23d2h_hbm_data_continuousPK6VectorPS_i_param_2
)
{
	.reg .pred 	%p<2>;
	.reg .b32 	%r<12>;
	.reg .b32 	%f<2>;
	.reg .b64 	%rd<11>;

	ld.param.u64 	%rd1, [_Z23d2h_hbm_data_continuousPK6VectorPS_i_param_0];
	ld.param.u64 	%rd2, [_Z23d2h_hbm_data_continuousPK6VectorPS_i_param_1];
	ld.param.u32 	%r2, [_Z23d2h_hbm_data_continuousPK6VectorPS_i_param_2];
	mov.u32 	%r3, %ctaid.x;
	mov.u32 	%r4, %ntid.x;
	mov.u32 	%r5, %tid.x;
	mad.lo.s32 	%r1, %r3, %r4, %r5;
	setp.ge.s32 	%p1, %r1, %r2;
	@%p1 bra 	$L__BB4_2;
	cvta.to.global.u64 	%rd3, %rd1;
	cvta.to.global.u64 	%rd4, %rd2;
	shr.s32 	%r6, %r1, 31;
	shr.u32 	%r7, %r6, 26;
	add.s32 	%r8, %r1, %r7;
	and.b32  	%r9, %r8, -64;
	sub.s32 	%r10, %r1, %r9;
	shr.s32 	%r11, %r8, 6;
	mul.wide.s32 	%rd5, %r11, 256;
	add.s64 	%rd6, %rd3, %rd5;
	mul.wide.s32 	%rd7, %r10, 4;
	add.s64 	%rd8, %rd6, %rd7;
	ld.global.nc.f32 	%f1, [%rd8];
	add.s64 	%rd9, %rd4, %rd5;
	add.s64 	%rd10, %rd9, %rd7;
	st.global.f32 	[%rd10], %f1;
$L__BB4_2:
	ret;

}
	// .globl	_Z15create_fake_ptrPK6VectorPPS_Pii
.visible .entry _Z15create_fake_ptrPK6VectorPPS_Pii(
	.param .u64 .ptr .align 1 _Z15create_fake_ptrPK6VectorPPS_Pii_param_0,
	.param .u64 .ptr .align 1 _Z15create_fake_ptrPK6VectorPPS_Pii_param_1,
	.param .u64 .ptr .align 1 _Z15create_fake_ptrPK6VectorPPS_Pii_param_2,
	.param .u32 _Z15create_fake_ptrPK6VectorPPS_Pii_param_3
)
{
	.reg .pred 	%p<2>;
	.reg .b32 	%r<7>;
	.reg .b64 	%rd<12>;

	ld.param.u64 	%rd1, [_Z15create_fake_ptrPK6VectorPPS_Pii_param_0];
	ld.param.u64 	%rd2, [_Z15create_fake_ptrPK6VectorPPS_Pii_param_1];
	ld.param.u64 	%rd3, [_Z15create_fake_ptrPK6VectorPPS_Pii_param_2];
	ld.param.u32 	%r2, [_Z15create_fake_ptrPK6VectorPPS_Pii_param_3];
	mov.u32 	%r3, %ctaid.x;
	mov.u32 	%r4, %ntid.x;
	mov.u32 	%r5, %tid.x;
	mad.lo.s32 	%r1, %r3, %r4, %r5;
	setp.ge.s32 	%p1, %r1, %r2;
	@%p1 bra 	$L__BB5_2;
	cvta.to.global.u64 	%rd4, %rd3;
	cvta.to.global.u64 	%rd5, %rd2;
	mul.wide.s32 	%rd6, %r1, 4;
	add.s64 	%rd7, %rd4, %rd6;
	ld.global.nc.u32 	%r6, [%rd7];
	mul.wide.s32 	%rd8, %r6, 256;
	add.s64 	%rd9, %rd1, %rd8;
	mul.wide.s32 	%rd10, %r1, 8;
	add.s64 	%rd11, %rd5, %rd10;
	st.global.u64 	[%rd11], %rd9;
$L__BB5_2:
	ret;

}


// ===== COMPILED SASS (sm_100) =====

	.target	sm_100

	.elftype	@"ET_EXEC"


//--------------------- .note.nv.tkinfo           --------------------------
	.section	.note.nv.tkinfo,"",@"SHT_NOTE"
	.sectionflags	@"SHF_NOTE_NV_TKINFO"
	.tkinfo
        /*0018*/ 	.word	0x00000002
        /*0030*/ 	.string	""
        /*0030*/ 	.string	"ptxas"
        /*0030*/ 	.string	"Cuda compilation tools, release 13.0, V13.0.88"
        /*0030*/ 	.string	"Build cuda_13.0.r13.0/compiler.36424714_0"
        /*0030*/ 	.string	"-arch sm_100 -m 64 "



//--------------------- .note.nv.cuinfo           --------------------------
	.section	.note.nv.cuinfo,"",@"SHT_NOTE"
	.sectionflags	@"SHF_NOTE_NV_CUINFO"
        /*0018*/ 	.short	0x0002
        /*001a*/ 	.short	0x0064
        /*001c*/ 	.short	0x0082
	.zero		2


//--------------------- .nv.info                  --------------------------
	.section	.nv.info,"",@"SHT_CUDA_INFO"
	.align	4


	//----- nvinfo : EIATTR_REGCOUNT
	.align		4
        /*0000*/ 	.byte	0x04, 0x2f
        /*0002*/ 	.short	(.L_1 - .L_0)
	.align		4
.L_0:
        /*0004*/ 	.word	index@(_Z4testPK6VectorPPS_iPj)
        /*0008*/ 	.word	0x0000000c


	//----- nvinfo : EIATTR_FRAME_SIZE
	.align		4
.L_1:
        /*000c*/ 	.byte	0x04, 0x11
        /*000e*/ 	.short	(.L_3 - .L_2)
	.align		4
.L_2:
        /*0010*/ 	.word	index@(_Z4testPK6VectorPPS_iPj)
        /*0014*/ 	.word	0x00000000


	//----- nvinfo : EIATTR_REGCOUNT
	.align		4
.L_3:
        /*0018*/ 	.byte	0x04, 0x2f
        /*001a*/ 	.short	(.L_5 - .L_4)
	.align		4
.L_4:
        /*001c*/ 	.word	index@(_Z11d2h_nothingPK6VectorPPS_i)
        /*0020*/ 	.word	0x00000004


	//----- nvinfo : EIATTR_FRAME_SIZE
	.align		4
.L_5:
        /*0024*/ 	.byte	0x04, 0x11
        /*0026*/ 	.short	(.L_7 - .L_6)
	.align		4
.L_6:
        /*0028*/ 	.word	index@(_Z11d2h_nothingPK6VectorPPS_i)
        /*002c*/ 	.word	0x00000000


	//----- nvinfo : EIATTR_REGCOUNT
	.align		4
.L_7:
        /*0030*/ 	.byte	0x04, 0x2f
        /*0032*/ 	.short	(.L_9 - .L_8)
	.align		4
.L_8:
        /*0034*/ 	.word	index@(_Z20d2h_immediate_numberPK6VectorPPS_i)
        /*0038*/ 	.word	0x0000000a


	//----- nvinfo : EIATTR_FRAME_SIZE
	.align		4
.L_9:
        /*003c*/ 	.byte	0x04, 0x11
        /*003e*/ 	.short	(.L_11 - .L_10)
	.align		4
.L_10:
        /*0040*/ 	.word	index@(_Z20d2h_immediate_numberPK6VectorPPS_i)
        /*0044*/ 	.word	0x00000000


	//----- nvinfo : EIATTR_REGCOUNT
	.align		4
.L_11:
        /*0048*/ 	.byte	0x04, 0x2f
        /*004a*/ 	.short	(.L_13 - .L_12)
	.align		4
.L_12:
        /*004c*/ 	.word	index@(_Z12d2h_hbm_dataPK6VectorPPS_i)
        /*0050*/ 	.word	0x0000000c


	//----- nvinfo : EIATTR_FRAME_SIZE
	.align		4
.L_13:
        /*0054*/ 	.byte	0x04, 0x11
        /*0056*/ 	.short	(.L_15 - .L_14)
	.align		4
.L_14:
        /*0058*/ 	.word	index@(_Z12d2h_hbm_dataPK6VectorPPS_i)
        /*005c*/ 	.word	0x00000000


	//----- nvinfo : EIATTR_REGCOUNT
	.align		4
.L_15:
        /*0060*/ 	.byte	0x04, 0x2f
        /*0062*/ 	.short	(.L_17 - .L_16)
	.align		4
.L_16:
        /*0064*/ 	.word	index@(_Z23d2h_hbm_data_continuousPK6VectorPS_i)
        /*0068*/ 	.word	0x0000000c


	//----- nvinfo : EIATTR_FRAME_SIZE
	.align		4
.L_17:
        /*006c*/ 	.byte	0x04, 0x11
        /*006e*/ 	.short	(.L_19 - .L_18)
	.align		4
.L_18:
        /*0070*/ 	.word	index@(_Z23d2h_hbm_data_continuousPK6VectorPS_i)
        /*0074*/ 	.word	0x00000000


	//----- nvinfo : EIATTR_REGCOUNT
	.align		4
.L_19:
        /*0078*/ 	.byte	0x04, 0x2f
        /*007a*/ 	.short	(.L_21 - .L_20)
	.align		4
.L_20:
        /*007c*/ 	.word	index@(_Z15create_fake_ptrPK6VectorPPS_Pii)
        /*0080*/ 	.word	0x0000000c


	//----- nvinfo : EIATTR_FRAME_SIZE
	.align		4
.L_21:
        /*0084*/ 	.byte	0x04, 0x11
        /*0086*/ 	.short	(.L_23 - .L_22)
	.align		4
.L_22:
        /*0088*/ 	.word	index@(_Z15create_fake_ptrPK6VectorPPS_Pii)
        /*008c*/ 	.word	0x00000000


	//----- nvinfo : EIATTR_MIN_STACK_SIZE
	.align		4
.L_23:
        /*0090*/ 	.byte	0x04, 0x12
        /*0092*/ 	.short	(.L_25 - .L_24)
	.align		4
.L_24:
        /*0094*/ 	.word	index@(_Z15create_fake_ptrPK6VectorPPS_Pii)
        /*0098*/ 	.word	0x00000000


	//----- nvinfo : EIATTR_MIN_STACK_SIZE
	.align		4
.L_25:
        /*009c*/ 	.byte	0x04, 0x12
        /*009e*/ 	.short	(.L_27 - .L_26)
	.align		4
.L_26:
        /*00a0*/ 	.word	index@(_Z23d2h_hbm_data_continuousPK6VectorPS_i)
        /*00a4*/ 	.word	0x00000000


	//----- nvinfo : EIATTR_MIN_STACK_SIZE
	.align		4
.L_27:
        /*00a8*/ 	.byte	0x04, 0x12
        /*00aa*/ 	.short	(.L_29 - .L_28)
	.align		4
.L_28:
        /*00ac*/ 	.word	index@(_Z12d2h_hbm_dataPK6VectorPPS_i)
        /*00b0*/ 	.word	0x00000000


	//----- nvinfo : EIATTR_MIN_STACK_SIZE
	.align		4
.L_29:
        /*00b4*/ 	.byte	0x04, 0x12
        /*00b6*/ 	.short	(.L_31 - .L_30)
	.align		4
.L_30:
        /*00b8*/ 	.word	index@(_Z20d2h_immediate_numberPK6VectorPPS_i)
        /*00bc*/ 	.word	0x00000000


	//----- nvinfo : EIATTR_MIN_STACK_SIZE
	.align		4
.L_31:
        /*00c0*/ 	.byte	0x04, 0x12
        /*00c2*/ 	.short	(.L_33 - .L_32)
	.align		4
.L_32:
        /*00c4*/ 	.word	index@(_Z11d2h_nothingPK6VectorPPS_i)
        /*00c8*/ 	.word	0x00000000


	//----- nvinfo : EIATTR_MIN_STACK_SIZE
	.align		4
.L_33:
        /*00cc*/ 	.byte	0x04, 0x12
        /*00ce*/ 	.short	(.L_35 - .L_34)
	.align		4
.L_34:
        /*00d0*/ 	.word	index@(_Z4testPK6VectorPPS_iPj)
        /*00d4*/ 	.word	0x00000000
.L_35:


//--------------------- .nv.compat                --------------------------
	.section	.nv.compat,"",@"SHT_CUDA_COMPAT_INFO"
	.align	4
        /*0000*/ 	.byte	0x02, 0x09, 0x00, 0x00, 0x02, 0x02, 0x01, 0x00, 0x02, 0x05, 0x05, 0x00, 0x03, 0x07, 0x01, 0x01
        /*0010*/ 	.byte	0x02, 0x03, 0x00, 0x00, 0x02, 0x06, 0x01, 0x00, 0x04, 0x0b, 0x08, 0x00, 0x09, 0x00, 0x00, 0x00
        /*0020*/ 	.byte	0x00, 0x00, 0x00, 0x00


//--------------------- .nv.info._Z15create_fake_ptrPK6VectorPPS_Pii --------------------------
	.section	.nv.info._Z15create_fake_ptrPK6VectorPPS_Pii,"",@"SHT_CUDA_INFO"
	.sectionflags	@""
	.align	4


	//----- nvinfo : EIATTR_CUDA_API_VERSION
	.align		4
        /*0000*/ 	.byte	0x04, 0x37
        /*0002*/ 	.short	(.L_37 - .L_36)
.L_36:
        /*0004*/ 	.word	0x00000082


	//----- nvinfo : EIATTR_KPARAM_INFO
	.align		4
.L_37:
        /*0008*/ 	.byte	0x04, 0x17
        /*000a*/ 	.short	(.L_39 - .L_38)
.L_38:
        /*000c*/ 	.word	0x00000000
        /*0010*/ 	.short	0x0003
        /*0012*/ 	.short	0x0018
        /*0014*/ 	.byte	0x00, 0xf0, 0x11, 0x00


	//----- nvinfo : EIATTR_KPARAM_INFO
	.align		4
.L_39:
        /*0018*/ 	.byte	0x04, 0x17
        /*001a*/ 	.short	(.L_41 - .L_40)
.L_40:
        /*001c*/ 	.word	0x00000000
        /*0020*/ 	.short	0x0002
        /*0022*/ 	.short	0x0010
        /*0024*/ 	.byte	0x00, 0xf5, 0x21, 0x00


	//----- nvinfo : EIATTR_KPARAM_INFO
	.align		4
.L_41:
        /*0028*/ 	.byte	0x04, 0x17
        /*002a*/ 	.short	(.L_43 - .L_42)
.L_42:
        /*002c*/ 	.word	0x00000000
        /*0030*/ 	.short	0x0001
        /*0032*/ 	.short	0x0008
        /*0034*/ 	.byte	0x00, 0xf5, 0x21, 0x00


	//----- nvinfo : EIATTR_KPARAM_INFO
	.align		4
.L_43:
        /*0038*/ 	.byte	0x04, 0x17
        /*003a*/ 	.short	(.L_45 - .L_44)
.L_44:
        /*003c*/ 	.word	0x00000000
        /*0040*/ 	.short	0x0000
        /*0042*/ 	.short	0x0000
        /*0044*/ 	.byte	0x00, 0xf5, 0x21, 0x00


	//----- nvinfo : EIATTR_SPARSE_MMA_MASK
	.align		4
.L_45:
        /*0048*/ 	.byte	0x03, 0x50
        /*004a*/ 	.short	0x0000


	//----- nvinfo : EIATTR_MAXREG_COUNT
	.align		4
        /*004c*/ 	.byte	0x03, 0x1b
        /*004e*/ 	.short	0x00ff


	//----- nvinfo : EIATTR_MERCURY_ISA_VERSION
	.align		4
        /*0050*/ 	.byte	0x03, 0x5f
        /*0052*/ 	.short	0x0101


	//----- nvinfo : EIATTR_VRC_CTA_INIT_COUNT
	.align		4
        /*0054*/ 	.byte	0x02, 0x4a
	.zero		1
	.zero		1


	//----- nvinfo : EIATTR_EXIT_INSTR_OFFSETS
	.align		4
        /*0058*/ 	.byte	0x04, 0x1c
        /*005a*/ 	.short	(.L_47 - .L_46)


	//   ....[0]....
.L_46:
        /*005c*/ 	.word	0x00000070


	//   ....[1]....
        /*0060*/ 	.word	0x00000110


	//----- nvinfo : EIATTR_CBANK_PARAM_SIZE
	.align		4
.L_47:
        /*0064*/ 	.byte	0x03, 0x19
        /*0066*/ 	.short	0x001c


	//----- nvinfo : EIATTR_PARAM_CBANK
	.align		4
        /*0068*/ 	.byte	0x04, 0x0a
        /*006a*/ 	.short	(.L_49 - .L_48)
	.align		4
.L_48:
        /*006c*/ 	.word	index@(.nv.constant0._Z15create_fake_ptrPK6VectorPPS_Pii)
        /*0070*/ 	.short	0x0380
        /*0072*/ 	.short	0x001c


	//----- nvinfo : EIATTR_SW_WAR
	.align		4
.L_49:
        /*0074*/ 	.byte	0x04, 0x36
        /*0076*/ 	.short	(.L_51 - .L_50)
.L_50:
        /*0078*/ 	.word	0x00000008
.L_51:


//--------------------- .nv.info._Z23d2h_hbm_data_continuousPK6VectorPS_i --------------------------
	.section	.nv.info._Z23d2h_hbm_data_continuousPK6VectorPS_i,"",@"SHT_CUDA_INFO"
	.sectionflags	@""
	.align	4


	//----- nvinfo : EIATTR_CUDA_API_VERSION
	.align		4
        /*0000*/ 	.byte	0x04, 0x37
        /*0002*/ 	.short	(.L_53 - .L_52)
.L_52:
        /*0004*/ 	.word	0x00000082


	//----- nvinfo : EIATTR_KPARAM_INFO
	.align		4
.L_53:
        /*0008*/ 	.byte	0x04, 0x17
        /*000a*/ 	.short	(.L_55 - .L_54)
.L_54:
        /*000c*/ 	.word	0x00000000
        /*0010*/ 	.short	0x0002
        /*0012*/ 	.short	0x0010
        /*0014*/ 	.byte	0x00, 0xf0, 0x11, 0x00


	//----- nvinfo : EIATTR_KPARAM_INFO
	.align		4
.L_55:
        /*0018*/ 	.byte	0x04, 0x17
        /*001a*/ 	.short	(.L_57 - .L_56)
.L_56:
        /*001c*/ 	.word	0x00000000
        /*0020*/ 	.short	0x0001
        /*0022*/ 	.short	0x0008
        /*0024*/ 	.byte	0x00, 0xf5, 0x21, 0x00


	//----- nvinfo : EIATTR_KPARAM_INFO
	.align		4
.L_57:
        /*0028*/ 	.byte	0x04, 0x17
        /*002a*/ 	.short	(.L_59 - .L_58)
.L_58:
        /*002c*/ 	.word	0x00000000
        /*0030*/ 	.short	0x0000
        /*0032*/ 	.short	0x0000
        /*0034*/ 	.byte	0x00, 0xf5, 0x21, 0x00


	//----- nvinfo : EIATTR_SPARSE_MMA_MASK
	.align		4
.L_59:
        /*0038*/ 	.byte	0x03, 0x50
        /*003a*/ 	.short	0x0000


	//----- nvinfo : EIATTR_MAXREG_COUNT
	.align		4
        /*003c*/ 	.byte	0x03, 0x1b
        /*003e*/ 	.short	0x00ff


	//----- nvinfo : EIATTR_MERCURY_ISA_VERSION
	.align		4
        /*0040*/ 	.byte	0x03, 0x5f
        /*0042*/ 	.short	0x0101


	//----- nvinfo : EIATTR_VRC_CTA_INIT_COUNT
	.align		4
        /*0044*/ 	.byte	0x02, 0x4a
	.zero		1
	.zero		1


	//----- nvinfo : EIATTR_EXIT_INSTR_OFFSETS
	.align		4
        /*0048*/ 	.byte	0x04, 0x1c
        /*004a*/ 	.short	(.L_61 - .L_60)


	//   ....[0]....
.L_60:
        /*004c*/ 	.word	0x00000070


	//   ....[1]....
        /*0050*/ 	.word	0x00000160


	//----- nvinfo : EIATTR_CBANK_PARAM_SIZE
	.align		4
.L_61:
        /*0054*/ 	.byte	0x03, 0x19
        /*0056*/ 	.short	0x0014


	//----- nvinfo : EIATTR_PARAM_CBANK
	.align		4
        /*0058*/ 	.byte	0x04, 0x0a
        /*005a*/ 	.short	(.L_63 - .L_62)
	.align		4
.L_62:
        /*005c*/ 	.word	index@(.nv.constant0._Z23d2h_hbm_data_continuousPK6VectorPS_i)
        /*0060*/ 	.short	0x0380
        /*0062*/ 	.short	0x0014


	//----- nvinfo : EIATTR_SW_WAR
	.align		4
.L_63:
        /*0064*/ 	.byte	0x04, 0x36
        /*0066*/ 	.short	(.L_65 - .L_64)
.L_64:
        /*0068*/ 	.word	0x00000008
.L_65:


//--------------------- .nv.info._Z12d2h_hbm_dataPK6VectorPPS_i --------------------------
	.section	.nv.info._Z12d2h_hbm_dataPK6VectorPPS_i,"",@"SHT_CUDA_INFO"
	.sectionflags	@""
	.align	4


	//----- nvinfo : EIATTR_CUDA_API_VERSION
	.align		4
        /*0000*/ 	.byte	0x04, 0x37
        /*0002*/ 	.short	(.L_67 - .L_66)
.L_66:
        /*0004*/ 	.word	0x00000082


	//----- nvinfo : EIATTR_KPARAM_INFO
	.align		4
.L_67:
        /*0008*/ 	.byte	0x04, 0x17
        /*000a*/ 	.short	(.L_69 - .L_68)
.L_68:
        /*000c*/ 	.word	0x00000000
        /*0010*/ 	.short	0x0002
        /*0012*/ 	.short	0x0010
        /*0014*/ 	.byte	0x00, 0xf0, 0x11, 0x00


	//----- nvinfo : EIATTR_KPARAM_INFO
	.align		4
.L_69:
        /*0018*/ 	.byte	0x04, 0x17
        /*001a*/ 	.short	(.L_71 - .L_70)
.L_70:
        /*001c*/ 	.word	0x00000000
        /*0020*/ 	.short	0x0001
        /*0022*/ 	.short	0x0008
        /*0024*/ 	.byte	0x00, 0xf5, 0x21, 0x00


	//----- nvinfo : EIATTR_KPARAM_INFO
	.align		4
.L_71:
        /*0028*/ 	.byte	0x04, 0x17
        /*002a*/ 	.short	(.L_73 - .L_72)
.L_72:
        /*002c*/ 	.word	0x00000000
        /*0030*/ 	.short	0x0000
        /*0032*/ 	.short	0x0000
        /*0034*/ 	.byte	0x00, 0xf5, 0x21, 0x00


	//----- nvinfo : EIATTR_SPARSE_MMA_MASK
	.align		4
.L_73:
        /*0038*/ 	.byte	0x03, 0x50
        /*003a*/ 	.short	0x0000


	//----- nvinfo : EIATTR_MAXREG_COUNT
	.align		4
        /*003c*/ 	.byte	0x03, 0x1b
        /*003e*/ 	.short	0x00ff


	//----- nvinfo : EIATTR_MERCURY_ISA_VERSION
	.align		4
        /*0040*/ 	.byte	0x03, 0x5f
        /*0042*/ 	.short	0x0101


	//----- nvinfo : EIATTR_VRC_CTA_INIT_COUNT
	.align		4
        /*0044*/ 	.byte	0x02, 0x4a
	.zero		1
	.zero		1


	//----- nvinfo : EIATTR_EXIT_INSTR_OFFSETS
	.align		4
        /*0048*/ 	.byte	0x04, 0x1c
        /*004a*/ 	.short	(.L_75 - .L_74)


	//   ....[0]....
.L_74:
        /*004c*/ 	.word	0x00000070


	//   ....[1]....
        /*0050*/ 	.word	0x00000170


	//----- nvinfo : EIATTR_CBANK_PARAM_SIZE
	.align		4
.L_75:
        /*0054*/ 	.byte	0x03, 0x19
        /*0056*/ 	.short	0x0014


	//----- nvinfo : EIATTR_PARAM_CBANK
	.align		4
        /*0058*/ 	.byte	0x04, 0x0a
        /*005a*/ 	.short	(.L_77 - .L_76)
	.align		4
.L_76:
        /*005c*/ 	.word	index@(.nv.constant0._Z12d2h_hbm_dataPK6VectorPPS_i)
        /*0060*/ 	.short	0x0380
        /*0062*/ 	.short	0x0014


	//----- nvinfo : EIATTR_SW_WAR
	.align		4
.L_77:
        /*0064*/ 	.byte	0x04, 0x36
        /*0066*/ 	.short	(.L_79 - .L_78)
.L_78:
        /*0068*/ 	.word	0x00000008
.L_79:


//--------------------- .nv.info._Z20d2h_immediate_numberPK6VectorPPS_i --------------------------
	.section	.nv.info._Z20d2h_immediate_numberPK6VectorPPS_i,"",@"SHT_CUDA_INFO"
	.sectionflags	@""
	.align	4


	//----- nvinfo : EIATTR_CUDA_API_VERSION
	.align		4
        /*0000*/ 	.byte	0x04, 0x37
        /*0002*/ 	.short	(.L_81 - .L_80)
.L_80:
        /*0004*/ 	.word	0x00000082


	//----- nvinfo : EIATTR_KPARAM_INFO
	.align		4
.L_81:
        /*0008*/ 	.byte	0x04, 0x17
        /*000a*/ 	.short	(.L_83 - .L_82)
.L_82:
        /*000c*/ 	.word	0x00000000
        /*0010*/ 	.short	0x0002
        /*0012*/ 	.short	0x0010
        /*0014*/ 	.byte	0x00, 0xf0, 0x11, 0x00


	//----- nvinfo : EIATTR_KPARAM_INFO
	.align		4
.L_83:
        /*0018*/ 	.byte	0x04, 0x17
        /*001a*/ 	.short	(.L_85 - .L_84)
.L_84:
        /*001c*/ 	.word	0x00000000
        /*0020*/ 	.short	0x0001
        /*0022*/ 	.short	0x0008
        /*0024*/ 	.byte	0x00, 0xf5, 0x21, 0x00


	//----- nvinfo : EIATTR_KPARAM_INFO
	.align		4
.L_85:
        /*0028*/ 	.byte	0x04, 0x17
        /*002a*/ 	.short	(.L_87 - .L_86)
.L_86:
        /*002c*/ 	.word	0x00000000
        /*0030*/ 	.short	0x0000
        /*0032*/ 	.short	0x0000
        /*0034*/ 	.byte	0x00, 0xf5, 0x21, 0x00


	//----- nvinfo : EIATTR_SPARSE_MMA_MASK
	.align		4
.L_87:
        /*0038*/ 	.byte	0x03, 0x50
        /*003a*/ 	.short	0x0000


	//----- nvinfo : EIATTR_MAXREG_COUNT
	.align		4
        /*003c*/ 	.byte	0x03, 0x1b
        /*003e*/ 	.short	0x00ff


	//----- nvinfo : EIATTR_MERCURY_ISA_VERSION
	.align		4
        /*0040*/ 	.byte	0x03, 0x5f
        /*0042*/ 	.short	0x0101


	//----- nvinfo : EIATTR_VRC_CTA_INIT_COUNT
	.align		4
        /*0044*/ 	.byte	0x02, 0x4a
	.zero		1
	.zero		1


	//----- nvinfo : EIATTR_EXIT_INSTR_OFFSETS
	.align		4
        /*0048*/ 	.byte	0x04, 0x1c
        /*004a*/ 	.short	(.L_89 - .L_88)


	//   ....[0]....
.L_88:
        /*004c*/ 	.word	0x00000070


	//   ....[1]....
        /*0050*/ 	.word	0x00000140


	//----- nvinfo : EIATTR_CBANK_PARAM_SIZE
	.align		4
.L_89:
        /*0054*/ 	.byte	0x03, 0x19
        /*0056*/ 	.short	0x0014


	//----- nvinfo : EIATTR_PARAM_CBANK
	.align		4
        /*0058*/ 	.byte	0x04, 0x0a
        /*005a*/ 	.short	(.L_91 - .L_90)
	.align		4
.L_90:
        /*005c*/ 	.word	index@(.nv.constant0._Z20d2h_immediate_numberPK6VectorPPS_i)
        /*0060*/ 	.short	0x0380
        /*0062*/ 	.short	0x0014


	//----- nvinfo : EIATTR_SW_WAR
	.align		4
.L_91:
        /*0064*/ 	.byte	0x04, 0x36
        /*0066*/ 	.short	(.L_93 - .L_92)
.L_92:
        /*0068*/ 	.word	0x00000008
.L_93:


//--------------------- .nv.info._Z11d2h_nothingPK6VectorPPS_i --------------------------
	.section	.nv.info._Z11d2h_nothingPK6VectorPPS_i,"",@"SHT_CUDA_INFO"
	.sectionflags	@""
	.align	4


	//----- nvinfo : EIATTR_CUDA_API_VERSION
	.align		4
        /*0000*/ 	.byte	0x04, 0x37
        /*0002*/ 	.short	(.L_95 - .L_94)
.L_94:
        /*0004*/ 	.word	0x00000082


	//----- nvinfo : EIATTR_KPARAM_INFO
	.align		4
.L_95:
        /*0008*/ 	.byte	0x04, 0x17
        /*000a*/ 	.short	(.L_97 - .L_96)
.L_96:
        /*000c*/ 	.word	0x00000000
        /*0010*/ 	.short	0x0002
        /*0012*/ 	.short	0x0010
        /*0014*/ 	.byte	0x00, 0xf0, 0x11, 0x00


	//----- nvinfo : EIATTR_KPARAM_INFO
	.align		4
.L_97:
        /*0018*/ 	.byte	0x04, 0x17
        /*001a*/ 	.short	(.L_99 - .L_98)
.L_98:
        /*001c*/ 	.word	0x00000000
        /*0020*/ 	.short	0x0001
        /*0022*/ 	.short	0x0008
        /*0024*/ 	.byte	0x00, 0xf5, 0x21, 0x00


	//----- nvinfo : EIATTR_KPARAM_INFO
	.align		4
.L_99:
        /*0028*/ 	.byte	0x04, 0x17
        /*002a*/ 	.short	(.L_101 - .L_100)
.L_100:
        /*002c*/ 	.word	0x00000000
        /*0030*/ 	.short	0x0000
        /*0032*/ 	.short	0x0000
        /*0034*/ 	.byte	0x00, 0xf5, 0x21, 0x00


	//----- nvinfo : EIATTR_SPARSE_MMA_MASK
	.align		4
.L_101:
        /*0038*/ 	.byte	0x03, 0x50
        /*003a*/ 	.short	0x0000


	//----- nvinfo : EIATTR_MAXREG_COUNT
	.align		4
        /*003c*/ 	.byte	0x03, 0x1b
        /*003e*/ 	.short	0x00ff


	//----- nvinfo : EIATTR_MERCURY_ISA_VERSION
	.align		4
        /*0040*/ 	.byte	0x03, 0x5f
        /*0042*/ 	.short	0x0101


	//----- nvinfo : EIATTR_VRC_CTA_INIT_COUNT
	.align		4
        /*0044*/ 	.byte	0x02, 0x4a
	.zero		1
	.zero		1


	//----- nvinfo : EIATTR_EXIT_INSTR_OFFSETS
	.align		4
        /*0048*/ 	.byte	0x04, 0x1c
        /*004a*/ 	.short	(.L_103 - .L_102)


	//   ....[0]....
.L_102:
        /*004c*/ 	.word	0x00000010


	//----- nvinfo : EIATTR_CBANK_PARAM_SIZE
	.align		4
.L_103:
        /*0050*/ 	.byte	0x03, 0x19
        /*0052*/ 	.short	0x0014


	//----- nvinfo : EIATTR_PARAM_CBANK
	.align		4
        /*0054*/ 	.byte	0x04, 0x0a
        /*0056*/ 	.short	(.L_105 - .L_104)
	.align		4
.L_104:
        /*0058*/ 	.word	index@(.nv.constant0._Z11d2h_nothingPK6VectorPPS_i)
        /*005c*/ 	.short	0x0380
        /*005e*/ 	.short	0x0014


	//----- nvinfo : EIATTR_SW_WAR
	.align		4
.L_105:
        /*0060*/ 	.byte	0x04, 0x36
        /*0062*/ 	.short	(.L_107 - .L_106)
.L_106:
        /*0064*/ 	.word	0x00000008
.L_107:


//--------------------- .nv.info._Z4testPK6VectorPPS_iPj --------------------------
	.section	.nv.info._Z4testPK6VectorPPS_iPj,"",@"SHT_CUDA_INFO"
	.sectionflags	@""
	.align	4


	//----- nvinfo : EIATTR_CUDA_API_VERSION
	.align		4
        /*0000*/ 	.byte	0x04, 0x37
        /*0002*/ 	.short	(.L_109 - .L_108)
.L_108:
        /*0004*/ 	.word	0x00000082


	//----- nvinfo : EIATTR_KPARAM_INFO
	.align		4
.L_109:
        /*0008*/ 	.byte	0x04, 0x17
        /*000a*/ 	.short	(.L_111 - .L_110)
.L_110:
        /*000c*/ 	.word	0x00000000
        /*0010*/ 	.short	0x0003
        /*0012*/ 	.short	0x0018
        /*0014*/ 	.byte	0x00, 0xf5, 0x21, 0x00


	//----- nvinfo : EIATTR_KPARAM_INFO
	.align		4
.L_111:
        /*0018*/ 	.byte	0x04, 0x17
        /*001a*/ 	.short	(.L_113 - .L_112)
.L_112:
        /*001c*/ 	.word	0x00000000
        /*0020*/ 	.short	0x0002
        /*0022*/ 	.short	0x0010
        /*0024*/ 	.byte	0x00, 0xf0, 0x11, 0x00


	//----- nvinfo : EIATTR_KPARAM_INFO
	.align		4
.L_113:
        /*0028*/ 	.byte	0x04, 0x17
        /*002a*/ 	.short	(.L_115 - .L_114)
.L_114:
        /*002c*/ 	.word	0x00000000
        /*0030*/ 	.short	0x0001
        /*0032*/ 	.short	0x0008
        /*0034*/ 	.byte	0x00, 0xf5, 0x21, 0x00


	//----- nvinfo : EIATTR_KPARAM_INFO
	.align		4
.L_115:
        /*0038*/ 	.byte	0x04, 0x17
        /*003a*/ 	.short	(.L_117 - .L_116)
.L_116:
        /*003c*/ 	.word	0x00000000
        /*0040*/ 	.short	0x0000
        /*0042*/ 	.short	0x0000
        /*0044*/ 	.byte	0x00, 0xf5, 0x21, 0x00


	//----- nvinfo : EIATTR_SPARSE_MMA_MASK
	.align		4
.L_117:
        /*0048*/ 	.byte	0x03, 0x50
        /*004a*/ 	.short	0x0000


	//----- nvinfo : EIATTR_MAXREG_COUNT
	.align		4
        /*004c*/ 	.byte	0x03, 0x1b
        /*004e*/ 	.short	0x00ff


	//----- nvinfo : EIATTR_MERCURY_ISA_VERSION
	.align		4
        /*0050*/ 	.byte	0x03, 0x5f
        /*0052*/ 	.short	0x0101


	//----- nvinfo : EIATTR_VRC_CTA_INIT_COUNT
	.align		4
        /*0054*/ 	.byte	0x02, 0x4a
	.zero		1
	.zero		1


	//----- nvinfo : EIATTR_EXIT_INSTR_OFFSETS
	.align		4
        /*0058*/ 	.byte	0x04, 0x1c
        /*005a*/ 	.short	(.L_119 - .L_118)


	//   ....[0]....
.L_118:
        /*005c*/ 	.word	0x00000070


	//   ....[1]....
        /*0060*/ 	.word	0x00000170


	//----- nvinfo : EIATTR_CBANK_PARAM_SIZE
	.align		4
.L_119:
        /*0064*/ 	.byte	0x03, 0x19
        /*0066*/ 	.short	0x0020


	//----- nvinfo : EIATTR_PARAM_CBANK
	.align		4
        /*0068*/ 	.byte	0x04, 0x0a
        /*006a*/ 	.short	(.L_121 - .L_120)
	.align		4
.L_120:
        /*006c*/ 	.word	index@(.nv.constant0._Z4testPK6VectorPPS_iPj)
        /*0070*/ 	.short	0x0380
        /*0072*/ 	.short	0x0020


	//----- nvinfo : EIATTR_SW_WAR
	.align		4
.L_121:
        /*0074*/ 	.byte	0x04, 0x36
        /*0076*/ 	.short	(.L_123 - .L_122)
.L_122:
        /*0078*/ 	.word	0x00000008
.L_123:


//--------------------- .nv.callgraph             --------------------------
	.section	.nv.callgraph,"",@"SHT_CUDA_CALLGRAPH"
	.align	4
	.sectionentsize	8
	.align		4
        /*0000*/ 	.word	0x00000000
	.align		4
        /*0004*/ 	.word	0xffffffff
	.align		4
        /*0008*/ 	.word	0x00000000
	.align		4
        /*000c*/ 	.word	0xfffffffe
	.align		4
        /*0010*/ 	.word	0x00000000
	.align		4
        /*0014*/ 	.word	0xfffffffd
	.align		4
        /*0018*/ 	.word	0x00000000
	.align		4
        /*001c*/ 	.word	0xfffffffc


//--------------------- .text._Z15create_fake_ptrPK6VectorPPS_Pii --------------------------
	.section	.text._Z15create_fake_ptrPK6VectorPPS_Pii,"ax",@progbits
	.align	128
        .global         _Z15create_fake_ptrPK6VectorPPS_Pii
        .type           _Z15create_fake_ptrPK6VectorPPS_Pii,@function
        .size           _Z15create_fake_ptrPK6VectorPPS_Pii,(.L_x_6 - _Z15create_fake_ptrPK6VectorPPS_Pii)
        .other          _Z15create_fake_ptrPK6VectorPPS_Pii,@"STO_CUDA_ENTRY STV_DEFAULT"
_Z15create_fake_ptrPK6VectorPPS_Pii:
.text._Z15create_fake_ptrPK6VectorPPS_Pii:
[----:B------:R-:W-:Y:S01]  /*0000*/  LDC R1, c[0x0][0x37c] ;  /* 0x0000df00ff017b82 */ /* 0x000fe20000000800 */
[----:B------:R-:W0:Y:S07]  /*0010*/  S2R R0, SR_TID.X ;  /* 0x0000000000007919 */ /* 0x000e2e0000002100 */
[----:B------:R-:W0:Y:S01]  /*0020*/  S2UR UR4, SR_CTAID.X ;  /* 0x00000000000479c3 */ /* 0x000e220000002500 */
[----:B------:R-:W1:Y:S07]  /*0030*/  LDCU UR5, c[0x0][0x398] ;  /* 0x00007300ff0577ac */ /* 0x000e6e0008000800 */
[----:B------:R-:W0:Y:S02]  /*0040*/  LDC R9, c[0x0][0x360] ;  /* 0x0000d800ff097b82 */ /* 0x000e240000000800 */
[----:B0-----:R-:W-:-:S05]  /*0050*/  IMAD R9, R9, UR4, R0 ;  /* 0x0000000409097c24 */ /* 0x001fca000f8e0200 */
[----:B-1----:R-:W-:-:S13]  /*0060*/  ISETP.GE.AND P0, PT, R9, UR5, PT ;  /* 0x0000000509007c0c */ /* 0x002fda000bf06270 */
[----:B------:R-:W-:Y:S05]  /*0070*/  @P0 EXIT ;  /* 0x000000000000094d */ /* 0x000fea0003800000 */
[----:B------:R-:W0:Y:S01]  /*0080*/  LDC.64 R2, c[0x0][0x390] ;  /* 0x0000e400ff027b82 */ /* 0x000e220000000a00 */
[----:B------:R-:W1:Y:S07]  /*0090*/  LDCU.64 UR4, c[0x0][0x358] ;  /* 0x00006b00ff0477ac */ /* 0x000e6e0008000a00 */
[----:B------:R-:W2:Y:S08]  /*00a0*/  LDC.64 R6, c[0x0][0x388] ;  /* 0x0000e200ff067b82 */ /* 0x000eb00000000a00 */
[----:B------:R-:W3:Y:S01]  /*00b0*/  LDC.64 R4, c[0x0][0x380] ;  /* 0x0000e000ff047b82 */ /* 0x000ee20000000a00 */
[----:B0-----:R-:W-:-:S06]  /*00c0*/  IMAD.WIDE R2, R9, 0x4, R2 ;  /* 0x0000000409027825 */ /* 0x001fcc00078e0202 */
[----:B-1----:R-:W3:Y:S01]  /*00d0*/  LDG.E.CONSTANT R3, desc[UR4][R2.64] ;  /* 0x0000000402037981 */ /* 0x002ee2000c1e9900 */
[----:B--2---:R-:W-:-:S04]  /*00e0*/  IMAD.WIDE R6, R9, 0x8, R6 ;  /* 0x0000000809067825 */ /* 0x004fc800078e0206 */
[----:B---3--:R-:W-:-:S05]  /*00f0*/  IMAD.WIDE R4, R3, 0x100, R4 ;  /* 0x0000010003047825 */ /* 0x008fca00078e0204 */
[----:B------:R-:W-:Y:S01]  /*0100*/  STG.E.64 desc[UR4][R6.64], R4 ;  /* 0x0000000406007986 */ /* 0x000fe2000c101b04 */
[----:B------:R-:W-:Y:S05]  /*0110*/  EXIT ;  /* 0x000000000000794d */ /* 0x000fea0003800000 */
.L_x_0:
[----:B------:R-:W-:-:S00]  /*0120*/  BRA `(.L_x_0) ;  /* 0xfffffffc00fc7947 */ /* 0x000fc0000383ffff */
[----:B------:R-:W-:-:S00]  /*0130*/  NOP ;  /* 0x0000000000007918 */ /* 0x000fc00000000000 */
        /* <DEDUP_REMOVED lines=12> */
.L_x_6:


//--------------------- .text._Z23d2h_hbm_data_continuousPK6VectorPS_i --------------------------
	.section	.text._Z23d2h_hbm_data_continuousPK6VectorPS_i,"ax",@progbits
	.align	128
        .global         _Z23d2h_hbm_data_continuousPK6VectorPS_i
        .type           _Z23d2h_hbm_data_continuousPK6VectorPS_i,@function
        .size           _Z23d2h_hbm_data_continuousPK6VectorPS_i,(.L_x_7 - _Z23d2h_hbm_data_continuousPK6VectorPS_i)
        .other          _Z23d2h_hbm_data_continuousPK6VectorPS_i,@"STO_CUDA_ENTRY STV_DEFAULT"
_Z23d2h_hbm_data_continuousPK6VectorPS_i:
.text._Z23d2h_hbm_data_continuousPK6VectorPS_i:
        /* <DEDUP_REMOVED lines=9> */
[----:B------:R-:W-:Y:S01]  /*0090*/  SHF.R.S32.HI R5, RZ, 0x1f, R0 ;  /* 0x0000001fff057819 */ /* 0x000fe20000011400 */
[----:B------:R-:W1:Y:S03]  /*00a0*/  LDCU.64 UR4, c[0x0][0x358] ;  /* 0x00006b00ff0477ac */ /* 0x000e660008000a00 */
[----:B------:R-:W-:-:S04]  /*00b0*/  LEA.HI R5, R5, R0, RZ, 0x6 ;  /* 0x0000000005057211 */ /* 0x000fc800078f30ff */
[----:B------:R-:W-:Y:S02]  /*00c0*/  SHF.R.S32.HI R9, RZ, 0x6, R5 ;  /* 0x00000006ff097819 */ /* 0x000fe40000011405 */
[----:B------:R-:W-:-:S04]  /*00d0*/  LOP3.LUT R5, R5, 0xffffffc0, RZ, 0xc0, !PT ;  /* 0xffffffc005057812 */ /* 0x000fc800078ec0ff */
[----:B------:R-:W-:Y:S02]  /*00e0*/  IADD3 R7, PT, PT, R0, -R5, RZ ;  /* 0x8000000500077210 */ /* 0x000fe40007ffe0ff */
[----:B------:R-:W2:Y:S01]  /*00f0*/  LDC.64 R4, c[0x0][0x388] ;  /* 0x0000e200ff047b82 */ /* 0x000ea20000000a00 */
[----:B0-----:R-:W-:-:S04]  /*0100*/  IMAD.WIDE R2, R9, 0x100, R2 ;  /* 0x0000010009027825 */ /* 0x001fc800078e0202 */
[----:B------:R-:W-:-:S06]  /*0110*/  IMAD.WIDE R2, R7, 0x4, R2 ;  /* 0x0000000407027825 */ /* 0x000fcc00078e0202 */
[----:B-1----:R-:W3:Y:S01]  /*0120*/  LDG.E.CONSTANT R3, desc[UR4][R2.64] ;  /* 0x0000000402037981 */ /* 0x002ee2000c1e9900 */
[----:B--2---:R-:W-:-:S04]  /*0130*/  IMAD.WIDE R4, R9, 0x100, R4 ;  /* 0x0000010009047825 */ /* 0x004fc800078e0204 */
[----:B------:R-:W-:-:S05]  /*0140*/  IMAD.WIDE R4, R7, 0x4, R4 ;  /* 0x0000000407047825 */ /* 0x000fca00078e0204 */
[----:B---3--:R-:W-:Y:S01]  /*0150*/  STG.E desc[UR4][R4.64], R3 ;  /* 0x0000000304007986 */ /* 0x008fe2000c101904 */
[----:B------:R-:W-:Y:S05]  /*0160*/  EXIT ;  /* 0x000000000000794d */ /* 0x000fea0003800000 */
.L_x_1:
        /* <DEDUP_REMOVED lines=9> */
.L_x_7:


//--------------------- .text._Z12d2h_hbm_dataPK6VectorPPS_i --------------------------
	.section	.text._Z12d2h_hbm_dataPK6VectorPPS_i,"ax",@progbits
	.align	128
        .global         _Z12d2h_hbm_dataPK6VectorPPS_i
        .type           _Z12d2h_hbm_dataPK6VectorPPS_i,@function
        .size           _Z12d2h_hbm_dataPK6VectorPPS_i,(.L_x_8 - _Z12d2h_hbm_dataPK6VectorPPS_i)
        .other          _Z12d2h_hbm_dataPK6VectorPPS_i,@"STO_CUDA_ENTRY STV_DEFAULT"
_Z12d2h_hbm_dataPK6VectorPPS_i:
.text._Z12d2h_hbm_dataPK6VectorPPS_i:
        /* <DEDUP_REMOVED lines=11> */
[----:B------:R-:W-:-:S03]  /*00b0*/  LEA.HI R7, R7, R0, RZ, 0x6 ;  /* 0x0000000007077211 */ /* 0x000fc600078f30ff */
[----:B------:R-:W2:Y:S01]  /*00c0*/  LDC.64 R4, c[0x0][0x388] ;  /* 0x0000e200ff047b82 */ /* 0x000ea20000000a00 */
[----:B------:R-:W-:Y:S02]  /*00d0*/  SHF.R.S32.HI R9, RZ, 0x6, R7 ;  /* 0x00000006ff097819 */ /* 0x000fe40000011407 */
[----:B------:R-:W-:-:S04]  /*00e0*/  LOP3.LUT R7, R7, 0xffffffc0, RZ, 0xc0, !PT ;  /* 0xffffffc007077812 */ /* 0x000fc800078ec0ff */
[----:B------:R-:W-:Y:S01]  /*00f0*/  IADD3 R7, PT, PT, R0, -R7, RZ ;  /* 0x8000000700077210 */ /* 0x000fe20007ffe0ff */
[----:B0-----:R-:W-:-:S04]  /*0100*/  IMAD.WIDE R2, R9, 0x100, R2 ;  /* 0x0000010009027825 */ /* 0x001fc800078e0202 */
[----:B------:R-:W-:-:S04]  /*0110*/  IMAD.WIDE R2, R7, 0x4, R2 ;  /* 0x0000000407027825 */ /* 0x000fc800078e0202 */
[----:B--2---:R-:W-:Y:S02]  /*0120*/  IMAD.WIDE R4, R9, 0x8, R4 ;  /* 0x0000000809047825 */ /* 0x004fe400078e0204 */
[----:B-1----:R-:W2:Y:S04]  /*0130*/  LDG.E.CONSTANT R3, desc[UR4][R2.64] ;  /* 0x0000000402037981 */ /* 0x002ea8000c1e9900 */
[----:B------:R-:W3:Y:S02]  /*0140*/  LDG.E.64.CONSTANT R4, desc[UR4][R4.64] ;  /* 0x0000000404047981 */ /* 0x000ee4000c1e9b00 */
[----:B---3--:R-:W-:-:S05]  /*0150*/  IMAD.WIDE R6, R7, 0x4, R4 ;  /* 0x0000000407067825 */ /* 0x008fca00078e0204 */
[----:B--2---:R-:W-:Y:S01]  /*0160*/  STG.E desc[UR4][R6.64], R3 ;  /* 0x0000000306007986 */ /* 0x004fe2000c101904 */
[----:B------:R-:W-:Y:S05]  /*0170*/  EXIT ;  /* 0x000000000000794d */ /* 0x000fea0003800000 */
.L_x_2:
        /* <DEDUP_REMOVED lines=16> */
.L_x_8:


//--------------------- .text._Z20d2h_immediate_numberPK6VectorPPS_i --------------------------
	.section	.text._Z20d2h_immediate_numberPK6VectorPPS_i,"ax",@progbits
	.align	128
        .global         _Z20d2h_immediate_numberPK6VectorPPS_i
        .type           _Z20d2h_immediate_numberPK6VectorPPS_i,@function
        .size           _Z20d2h_immediate_numberPK6VectorPPS_i,(.L_x_9 - _Z20d2h_immediate_numberPK6VectorPPS_i)
        .other          _Z20d2h_immediate_numberPK6VectorPPS_i,@"STO_CUDA_ENTRY STV_DEFAULT"
_Z20d2h_immediate_numberPK6VectorPPS_i:
.text._Z20d2h_immediate_numberPK6VectorPPS_i:
        /* <DEDUP_REMOVED lines=12> */
[----:B------:R-:W-:-:S05]  /*00c0*/  SHF.R.S32.HI R7, RZ, 0x6, R5 ;  /* 0x00000006ff077819 */ /* 0x000fca0000011405 */
[----:B0-----:R-:W-:-:S06]  /*00d0*/  IMAD.WIDE R2, R7, 0x8, R2 ;  /* 0x0000000807027825 */ /* 0x001fcc00078e0202 */
[----:B-1----:R-:W2:Y:S01]  /*00e0*/  LDG.E.64.CONSTANT R2, desc[UR4][R2.64] ;  /* 0x0000000402027981 */ /* 0x002ea2000c1e9b00 */
[----:B------:R-:W-:Y:S01]  /*00f0*/  LOP3.LUT R5, R5, 0xffffffc0, RZ, 0xc0, !PT ;  /* 0xffffffc005057812 */ /* 0x000fe200078ec0ff */
[----:B------:R-:W-:-:S04]  /*0100*/  IMAD.MOV.U32 R7, RZ, RZ, 0x3dcccccd ;  /* 0x3dcccccdff077424 */ /* 0x000fc800078e00ff */
[----:B------:R-:W-:-:S04]  /*0110*/  IMAD.IADD R5, R0, 0x1, -R5 ;  /* 0x0000000100057824 */ /* 0x000fc800078e0a05 */
[----:B--2---:R-:W-:-:S05]  /*0120*/  IMAD.WIDE R4, R5, 0x4, R2 ;  /* 0x0000000405047825 */ /* 0x004fca00078e0202 */
[----:B------:R-:W-:Y:S01]  /*0130*/  STG.E desc[UR4][R4.64], R7 ;  /* 0x0000000704007986 */ /* 0x000fe2000c101904 */
[----:B------:R-:W-:Y:S05]  /*0140*/  EXIT ;  /* 0x000000000000794d */ /* 0x000fea0003800000 */
.L_x_3:
        /* <DEDUP_REMOVED lines=11> */
.L_x_9:


//--------------------- .text._Z11d2h_nothingPK6VectorPPS_i --------------------------
	.section	.text._Z11d2h_nothingPK6VectorPPS_i,"ax",@progbits
	.align	128
        .global         _Z11d2h_nothingPK6VectorPPS_i
        .type           _Z11d2h_nothingPK6VectorPPS_i,@function
        .size           _Z11d2h_nothingPK6VectorPPS_i,(.L_x_10 - _Z11d2h_nothingPK6VectorPPS_i)
        .other          _Z11d2h_nothingPK6VectorPPS_i,@"STO_CUDA_ENTRY STV_DEFAULT"
_Z11d2h_nothingPK6VectorPPS_i:
.text._Z11d2h_nothingPK6VectorPPS_i:
[----:B------:R-:W-:Y:S01]  /*0000*/  LDC R1, c[0x0][0x37c] ;  /* 0x0000df00ff017b82 */ /* 0x000fe20000000800 */
[----:B------:R-:W-:Y:S05]  /*0010*/  EXIT ;  /* 0x000000000000794d */ /* 0x000fea0003800000 */
.L_x_4:
        /* <DEDUP_REMOVED lines=14> */
.L_x_10:


//--------------------- .text._Z4testPK6VectorPPS_iPj --------------------------
	.section	.text._Z4testPK6VectorPPS_iPj,"ax",@progbits
	.align	128
        .global         _Z4testPK6VectorPPS_iPj
        .type           _Z4testPK6VectorPPS_iPj,@function
        .size           _Z4testPK6VectorPPS_iPj,(.L_x_11 - _Z4testPK6VectorPPS_iPj)
        .other          _Z4testPK6VectorPPS_iPj,@"STO_CUDA_ENTRY STV_DEFAULT"
_Z4testPK6VectorPPS_iPj:
.text._Z4testPK6VectorPPS_iPj:
        /* <DEDUP_REMOVED lines=24> */
.L_x_5:
        /* <DEDUP_REMOVED lines=16> */
.L_x_11:


//--------------------- .nv.shared.reserved.0     --------------------------
	.section	.nv.shared.reserved.0,"aw",@nobits
	.weak		__nv_reservedSMEM_offset_0_alias
	.size		__nv_reservedSMEM_offset_0_alias, 0, 64
	.other		__nv_reservedSMEM_offset_0_alias,@"STO_CUDA_RESERVED_SHARED STV_DEFAULT"
__nv_reservedSMEM_offset_0_alias:
	.zero		0
	.zero		64


//--------------------- .nv.constant0._Z15create_fake_ptrPK6VectorPPS_Pii --------------------------
	.section	.nv.constant0._Z15create_fake_ptrPK6VectorPPS_Pii,"a",@progbits
	.sectionflags	@""
	.align	4
.nv.constant0._Z15create_fake_ptrPK6VectorPPS_Pii:
	.zero		924


//--------------------- .nv.constant0._Z23d2h_hbm_data_continuousPK6VectorPS_i --------------------------
	.section	.nv.constant0._Z23d2h_hbm_data_continuousPK6VectorPS_i,"a",@progbits
	.sectionflags	@""
	.align	4
.nv.constant0._Z23d2h_hbm_data_continuousPK6VectorPS_i:
	.zero		916


//--------------------- .nv.constant0._Z12d2h_hbm_dataPK6VectorPPS_i --------------------------
	.section	.nv.constant0._Z12d2h_hbm_dataPK6VectorPPS_i,"a",@progbits
	.sectionflags	@""
	.align	4
.nv.constant0._Z12d2h_hbm_dataPK6VectorPPS_i:
	.zero		916


//--------------------- .nv.constant0._Z20d2h_immediate_numberPK6VectorPPS_i --------------------------
	.section	.nv.constant0._Z20d2h_immediate_numberPK6VectorPPS_i,"a",@progbits
	.sectionflags	@""
	.align	4
.nv.constant0._Z20d2h_immediate_numberPK6VectorPPS_i:
	.zero		916


//--------------------- .nv.constant0._Z11d2h_nothingPK6VectorPPS_i --------------------------
	.section	.nv.constant0._Z11d2h_nothingPK6VectorPPS_i,"a",@progbits
	.sectionflags	@""
	.align	4
.nv.constant0._Z11d2h_nothingPK6VectorPPS_i:
	.zero		916


//--------------------- .nv.constant0._Z4testPK6VectorPPS_iPj --------------------------
	.section	.nv.constant0._Z4testPK6VectorPPS_iPj,"a",@progbits
	.sectionflags	@""
	.align	4
.nv.constant0._Z4testPK6VectorPPS_iPj:
	.zero		928


//--------------------- SYMBOLS --------------------------

	.type		.nv.reservedSmem.offset0,@object
	.size		.nv.reservedSmem.offset0,0x4
